//
// Generated by NVIDIA NVVM Compiler
//
// Compiler Build ID: CL-36424714
// Cuda compilation tools, release 13.0, V13.0.88
// Based on NVVM 20.0.0
//

.version 9.0
.target sm_100
.address_size 64

	// .globl	_Z12sgemm_kernelPfS_S_ffi

.visible .entry _Z12sgemm_kernelPfS_S_ffi(
	.param .u64 .ptr .align 1 _Z12sgemm_kernelPfS_S_ffi_param_0,
	.param .u64 .ptr .align 1 _Z12sgemm_kernelPfS_S_ffi_param_1,
	.param .u64 .ptr .align 1 _Z12sgemm_kernelPfS_S_ffi_param_2,
	.param .f32 _Z12sgemm_kernelPfS_S_ffi_param_3,
	.param .f32 _Z12sgemm_kernelPfS_S_ffi_param_4,
	.param .u32 _Z12sgemm_kernelPfS_S_ffi_param_5
)
{
	.reg .pred 	%p<10>;
	.reg .b32 	%r<40>;
	.reg .b32 	%f<74>;
	.reg .b64 	%rd<67>;

	ld.param.u64 	%rd14, [_Z12sgemm_kernelPfS_S_ffi_param_0];
	ld.param.u64 	%rd15, [_Z12sgemm_kernelPfS_S_ffi_param_1];
	ld.param.u32 	%r18, [_Z12sgemm_kernelPfS_S_ffi_param_5];
	cvta.to.global.u64 	%rd1, %rd15;
	cvta.to.global.u64 	%rd2, %rd14;
	mov.u32 	%r19, %ctaid.y;
	mov.u32 	%r20, %ntid.y;
	mov.u32 	%r21, %tid.y;
	mad.lo.s32 	%r1, %r19, %r20, %r21;
	mov.u32 	%r22, %ctaid.x;
	mov.u32 	%r23, %ntid.x;
	mov.u32 	%r24, %tid.x;
	mad.lo.s32 	%r2, %r22, %r23, %r24;
	max.s32 	%r25, %r1, %r2;
	setp.ge.s32 	%p1, %r25, %r18;
	@%p1 bra 	$L__BB0_13;
	mul.lo.s32 	%r3, %r18, %r1;
	and.b32  	%r4, %r18, 7;
	setp.lt.u32 	%p2, %r18, 8;
	mov.f32 	%f73, 0f00000000;
	mov.b32 	%r38, 0;
	@%p2 bra 	$L__BB0_4;
	and.b32  	%r38, %r18, 2147483640;
	neg.s32 	%r36, %r38;
	mul.wide.s32 	%rd16, %r18, 4;
	add.s64 	%rd3, %rd1, %rd16;
	shl.b32 	%r7, %r18, 3;
	mul.wide.s32 	%rd17, %r18, 8;
	add.s64 	%rd4, %rd1, %rd17;
	mul.wide.s32 	%rd18, %r18, 12;
	add.s64 	%rd5, %rd1, %rd18;
	mul.wide.s32 	%rd19, %r18, 16;
	add.s64 	%rd6, %rd1, %rd19;
	mul.wide.s32 	%rd20, %r18, 20;
	add.s64 	%rd7, %rd1, %rd20;
	mul.wide.s32 	%rd21, %r18, 24;
	add.s64 	%rd8, %rd1, %rd21;
	mul.wide.s32 	%rd22, %r18, 28;
	add.s64 	%rd9, %rd1, %rd22;
	mul.wide.u32 	%rd23, %r3, 4;
	add.s64 	%rd24, %rd23, %rd2;
	add.s64 	%rd66, %rd24, 16;
	mov.f32 	%f73, 0f00000000;
	mov.u32 	%r35, %r2;
$L__BB0_3:
	.pragma "nounroll";
	mul.wide.s32 	%rd25, %r35, 4;
	add.s64 	%rd26, %rd3, %rd25;
	add.s64 	%rd27, %rd4, %rd25;
	add.s64 	%rd28, %rd5, %rd25;
	add.s64 	%rd29, %rd6, %rd25;
	add.s64 	%rd30, %rd7, %rd25;
	add.s64 	%rd31, %rd8, %rd25;
	add.s64 	%rd32, %rd9, %rd25;
	add.s64 	%rd33, %rd1, %rd25;
	ld.global.f32 	%f18, [%rd66+-16];
	ld.global.f32 	%f19, [%rd33];
	fma.rn.f32 	%f20, %f18, %f19, %f73;
	ld.global.f32 	%f21, [%rd66+-12];
	ld.global.f32 	%f22, [%rd26];
	fma.rn.f32 	%f23, %f21, %f22, %f20;
	ld.global.f32 	%f24, [%rd66+-8];
	ld.global.f32 	%f25, [%rd27];
	fma.rn.f32 	%f26, %f24, %f25, %f23;
	ld.global.f32 	%f27, [%rd66+-4];
	ld.global.f32 	%f28, [%rd28];
	fma.rn.f32 	%f29, %f27, %f28, %f26;
	ld.global.f32 	%f30, [%rd66];
	ld.global.f32 	%f31, [%rd29];
	fma.rn.f32 	%f32, %f30, %f31, %f29;
	ld.global.f32 	%f33, [%rd66+4];
	ld.global.f32 	%f34, [%rd30];
	fma.rn.f32 	%f35, %f33, %f34, %f32;
	ld.global.f32 	%f36, [%rd66+8];
	ld.global.f32 	%f37, [%rd31];
	fma.rn.f32 	%f38, %f36, %f37, %f35;
	ld.global.f32 	%f39, [%rd66+12];
	ld.global.f32 	%f40, [%rd32];
	fma.rn.f32 	%f73, %f39, %f40, %f38;
	add.s32 	%r36, %r36, 8;
	add.s32 	%r35, %r35, %r7;
	add.s64 	%rd66, %rd66, 32;
	setp.ne.s32 	%p3, %r36, 0;
	@%p3 bra 	$L__BB0_3;
$L__BB0_4:
	setp.eq.s32 	%p4, %r4, 0;
	@%p4 bra 	$L__BB0_12;
	and.b32  	%r13, %r18, 3;
	setp.lt.u32 	%p5, %r4, 4;
	@%p5 bra 	$L__BB0_7;
	add.s32 	%r27, %r38, %r3;
	mul.wide.u32 	%rd34, %r27, 4;
	add.s64 	%rd35, %rd2, %rd34;
	ld.global.f32 	%f42, [%rd35];
	mad.lo.s32 	%r28, %r38, %r18, %r2;
	mul.wide.s32 	%rd36, %r28, 4;
	add.s64 	%rd37, %rd1, %rd36;
	ld.global.f32 	%f43, [%rd37];
	fma.rn.f32 	%f44, %f42, %f43, %f73;
	cvt.u64.u32 	%rd38, %r3;
	cvt.u64.u32 	%rd39, %r38;
	add.s64 	%rd40, %rd39, %rd38;
	shl.b64 	%rd41, %rd40, 2;
	add.s64 	%rd42, %rd2, %rd41;
	ld.global.f32 	%f45, [%rd42+4];
	mul.wide.s32 	%rd43, %r18, 4;
	add.s64 	%rd44, %rd37, %rd43;
	ld.global.f32 	%f46, [%rd44];
	fma.rn.f32 	%f47, %f45, %f46, %f44;
	ld.global.f32 	%f48, [%rd42+8];
	add.s64 	%rd45, %rd44, %rd43;
	ld.global.f32 	%f49, [%rd45];
	fma.rn.f32 	%f50, %f48, %f49, %f47;
	ld.global.f32 	%f51, [%rd42+12];
	add.s64 	%rd46, %rd45, %rd43;
	ld.global.f32 	%f52, [%rd46];
	fma.rn.f32 	%f73, %f51, %f52, %f50;
	add.s32 	%r38, %r38, 4;
$L__BB0_7:
	setp.eq.s32 	%p6, %r13, 0;
	@%p6 bra 	$L__BB0_12;
	setp.eq.s32 	%p7, %r13, 1;
	@%p7 bra 	$L__BB0_10;
	add.s32 	%r29, %r38, %r3;
	mul.wide.u32 	%rd47, %r29, 4;
	add.s64 	%rd48, %rd2, %rd47;
	ld.global.f32 	%f54, [%rd48];
	mad.lo.s32 	%r30, %r38, %r18, %r2;
	mul.wide.s32 	%rd49, %r30, 4;
	add.s64 	%rd50, %rd1, %rd49;
	ld.global.f32 	%f55, [%rd50];
	fma.rn.f32 	%f56, %f54, %f55, %f73;
	cvt.u64.u32 	%rd51, %r3;
	cvt.u64.u32 	%rd52, %r38;
	add.s64 	%rd53, %rd52, %rd51;
	shl.b64 	%rd54, %rd53, 2;
	add.s64 	%rd55, %rd2, %rd54;
	ld.global.f32 	%f57, [%rd55+4];
	mul.wide.s32 	%rd56, %r18, 4;
	add.s64 	%rd57, %rd50, %rd56;
	ld.global.f32 	%f58, [%rd57];
	fma.rn.f32 	%f73, %f57, %f58, %f56;
	add.s32 	%r38, %r38, 2;
$L__BB0_10:
	and.b32  	%r31, %r18, 1;
	setp.eq.b32 	%p8, %r31, 1;
	not.pred 	%p9, %p8;
	@%p9 bra 	$L__BB0_12;
	add.s32 	%r32, %r38, %r3;
	mul.wide.u32 	%rd58, %r32, 4;
	add.s64 	%rd59, %rd2, %rd58;
	ld.global.f32 	%f59, [%rd59];
	mad.lo.s32 	%r33, %r38, %r18, %r2;
	mul.wide.s32 	%rd60, %r33, 4;
	add.s64 	%rd61, %rd1, %rd60;
	ld.global.f32 	%f60, [%rd61];
	fma.rn.f32 	%f73, %f59, %f60, %f73;
$L__BB0_12:
	ld.param.f32 	%f65, [_Z12sgemm_kernelPfS_S_ffi_param_4];
	ld.param.f32 	%f64, [_Z12sgemm_kernelPfS_S_ffi_param_3];
	ld.param.u64 	%rd65, [_Z12sgemm_kernelPfS_S_ffi_param_2];
	add.s32 	%r34, %r3, %r2;
	cvta.to.global.u64 	%rd62, %rd65;
	mul.wide.s32 	%rd63, %r34, 4;
	add.s64 	%rd64, %rd62, %rd63;
	ld.global.f32 	%f61, [%rd64];
	mul.f32 	%f62, %f65, %f61;
	fma.rn.f32 	%f63, %f64, %f73, %f62;
	st.global.f32 	[%rd64], %f63;
$L__BB0_13:
	ret;

}


// ===== COMPILED SASS (sm_100) =====

	.target	sm_100

	.elftype	@"ET_EXEC"


//--------------------- .note.nv.tkinfo           --------------------------
	.section	.note.nv.tkinfo,"",@"SHT_NOTE"
	.sectionflags	@"SHF_NOTE_NV_TKINFO"
	.tkinfo
        /*0018*/ 	.word	0x00000002
        /*0030*/ 	.string	""
        /*0030*/ 	.string	"ptxas"
        /*0030*/ 	.string	"Cuda compilation tools, release 13.0, V13.0.88"
        /*0030*/ 	.string	"Build cuda_13.0.r13.0/compiler.36424714_0"
        /*0030*/ 	.string	"-arch sm_100 -m 64 "



//--------------------- .note.nv.cuinfo           --------------------------
	.section	.note.nv.cuinfo,"",@"SHT_NOTE"
	.sectionflags	@"SHF_NOTE_NV_CUINFO"
        /*0018*/ 	.short	0x0002
        /*001a*/ 	.short	0x0064
        /*001c*/ 	.short	0x0082
	.zero		2


//--------------------- .nv.info                  --------------------------
	.section	.nv.info,"",@"SHT_CUDA_INFO"
	.align	4


	//----- nvinfo : EIATTR_REGCOUNT
	.align		4
        /*0000*/ 	.byte	0x04, 0x2f
        /*0002*/ 	.short	(.L_1 - .L_0)
	.align		4
.L_0:
        /*0004*/ 	.word	index@(_Z12sgemm_kernelPfS_S_ffi)
        /*0008*/ 	.word	0x0000001e


	//----- nvinfo : EIATTR_FRAME_SIZE
	.align		4
.L_1:
        /*000c*/ 	.byte	0x04, 0x11
        /*000e*/ 	.short	(.L_3 - .L_2)
	.align		4
.L_2:
        /*0010*/ 	.word	index@(_Z12sgemm_kernelPfS_S_ffi)
        /*0014*/ 	.word	0x00000000


	//----- nvinfo : EIATTR_MIN_STACK_SIZE
	.align		4
.L_3:
        /*0018*/ 	.byte	0x04, 0x12
        /*001a*/ 	.short	(.L_5 - .L_4)
	.align		4
.L_4:
        /*001c*/ 	.word	index@(_Z12sgemm_kernelPfS_S_ffi)
        /*0020*/ 	.word	0x00000000
.L_5:


//--------------------- .nv.compat                --------------------------
	.section	.nv.compat,"",@"SHT_CUDA_COMPAT_INFO"
	.align	4
        /*0000*/ 	.byte	0x02, 0x09, 0x00, 0x00, 0x02, 0x02, 0x01, 0x00, 0x02, 0x05, 0x05, 0x00, 0x03, 0x07, 0x01, 0x01
        /*0010*/ 	.byte	0x02, 0x03, 0x00, 0x00, 0x02, 0x06, 0x01, 0x00, 0x04, 0x0b, 0x08, 0x00, 0x09, 0x00, 0x00, 0x00
        /*0020*/ 	.byte	0x00, 0x00, 0x00, 0x00


//--------------------- .nv.info._Z12sgemm_kernelPfS_S_ffi --------------------------
	.section	.nv.info._Z12sgemm_kernelPfS_S_ffi,"",@"SHT_CUDA_INFO"
	.sectionflags	@""
	.align	4


	//----- nvinfo : EIATTR_CUDA_API_VERSION
	.align		4
        /*0000*/ 	.byte	0x04, 0x37
        /*0002*/ 	.short	(.L_7 - .L_6)
.L_6:
        /*0004*/ 	.word	0x00000082


	//----- nvinfo : EIATTR_KPARAM_INFO
	.align		4
.L_7:
        /*0008*/ 	.byte	0x04, 0x17
        /*000a*/ 	.short	(.L_9 - .L_8)
.L_8:
        /*000c*/ 	.word	0x00000000
        /*0010*/ 	.short	0x0005
        /*0012*/ 	.short	0x0020
        /*0014*/ 	.byte	0x00, 0xf0, 0x11, 0x00


	//----- nvinfo : EIATTR_KPARAM_INFO
	.align		4
.L_9:
        /*0018*/ 	.byte	0x04, 0x17
        /*001a*/ 	.short	(.L_11 - .L_10)
.L_10:
        /*001c*/ 	.word	0x00000000
        /*0020*/ 	.short	0x0004
        /*0022*/ 	.short	0x001c
        /*0024*/ 	.byte	0x00, 0xf0, 0x11, 0x00


	//----- nvinfo : EIATTR_KPARAM_INFO
	.align		4
.L_11:
        /*0028*/ 	.byte	0x04, 0x17
        /*002a*/ 	.short	(.L_13 - .L_12)
.L_12:
        /*002c*/ 	.word	0x00000000
        /*0030*/ 	.short	0x0003
        /*0032*/ 	.short	0x0018
        /*0034*/ 	.byte	0x00, 0xf0, 0x11, 0x00


	//----- nvinfo : EIATTR_KPARAM_INFO
	.align		4
.L_13:
        /*0038*/ 	.byte	0x04, 0x17
        /*003a*/ 	.short	(.L_15 - .L_14)
.L_14:
        /*003c*/ 	.word	0x00000000
        /*0040*/ 	.short	0x0002
        /*0042*/ 	.short	0x0010
        /*0044*/ 	.byte	0x00, 0xf5, 0x21, 0x00


	//----- nvinfo : EIATTR_KPARAM_INFO
	.align		4
.L_15:
        /*0048*/ 	.byte	0x04, 0x17
        /*004a*/ 	.short	(.L_17 - .L_16)
.L_16:
        /*004c*/ 	.word	0x00000000
        /*0050*/ 	.short	0x0001
        /*0052*/ 	.short	0x0008
        /*0054*/ 	.byte	0x00, 0xf5, 0x21, 0x00


	//----- nvinfo : EIATTR_KPARAM_INFO
	.align		4
.L_17:
        /*0058*/ 	.byte	0x04, 0x17
        /*005a*/ 	.short	(.L_19 - .L_18)
.L_18:
        /*005c*/ 	.word	0x00000000
        /*0060*/ 	.short	0x0000
        /*0062*/ 	.short	0x0000
        /*0064*/ 	.byte	0x00, 0xf5, 0x21, 0x00


	//----- nvinfo : EIATTR_SPARSE_MMA_MASK
	.align		4
.L_19:
        /*0068*/ 	.byte	0x03, 0x50
        /*006a*/ 	.short	0x0000


	//----- nvinfo : EIATTR_MAXREG_COUNT
	.align		4
        /*006c*/ 	.byte	0x03, 0x1b
        /*006e*/ 	.short	0x00ff


	//----- nvinfo : EIATTR_MERCURY_ISA_VERSION
	.align		4
        /*0070*/ 	.byte	0x03, 0x5f
        /*0072*/ 	.short	0x0101


	//----- nvinfo : EIATTR_VRC_CTA_INIT_COUNT
	.align		4
        /*0074*/ 	.byte	0x02, 0x4a
	.zero		1
	.zero		1


	//----- nvinfo : EIATTR_EXIT_INSTR_OFFSETS
	.align		4
        /*0078*/ 	.byte	0x04, 0x1c
        /*007a*/ 	.short	(.L_21 - .L_20)


	//   ....[0]....
.L_20:
        /*007c*/ 	.word	0x000000c0


	//   ....[1]....
        /*0080*/ 	.word	0x00000ad0


	//----- nvinfo : EIATTR_CBANK_PARAM_SIZE
	.align		4
.L_21:
        /*0084*/ 	.byte	0x03, 0x19
        /*0086*/ 	.short	0x0024


	//----- nvinfo : EIATTR_PARAM_CBANK
	.align		4
        /*0088*/ 	.byte	0x04, 0x0a
        /*008a*/ 	.short	(.L_23 - .L_22)
	.align		4
.L_22:
        /*008c*/ 	.word	index@(.nv.constant0._Z12sgemm_kernelPfS_S_ffi)
        /*0090*/ 	.short	0x0380
        /*0092*/ 	.short	0x0024


	//----- nvinfo : EIATTR_SW_WAR
	.align		4
.L_23:
        /*0094*/ 	.byte	0x04, 0x36
        /*0096*/ 	.short	(.L_25 - .L_24)
.L_24:
        /*0098*/ 	.word	0x00000008
.L_25:


//--------------------- .nv.callgraph             --------------------------
	.section	.nv.callgraph,"",@"SHT_CUDA_CALLGRAPH"
	.align	4
	.sectionentsize	8
	.align		4
        /*0000*/ 	.word	0x00000000
	.align		4
        /*0004*/ 	.word	0xffffffff
	.align		4
        /*0008*/ 	.word	0x00000000
	.align		4
        /*000c*/ 	.word	0xfffffffe
	.align		4
        /*0010*/ 	.word	0x00000000
	.align		4
        /*0014*/ 	.word	0xfffffffd
	.align		4
        /*0018*/ 	.word	0x00000000
	.align		4
        /*001c*/ 	.word	0xfffffffc


//--------------------- .text._Z12sgemm_kernelPfS_S_ffi --------------------------
	.section	.text._Z12sgemm_kernelPfS_S_ffi,"ax",@progbits
	.align	128
        .global         _Z12sgemm_kernelPfS_S_ffi
        .type           _Z12sgemm_kernelPfS_S_ffi,@function
        .size           _Z12sgemm_kernelPfS_S_ffi,(.L_x_5 - _Z12sgemm_kernelPfS_S_ffi)
        .other          _Z12sgemm_kernelPfS_S_ffi,@"STO_CUDA_ENTRY STV_DEFAULT"
_Z12sgemm_kernelPfS_S_ffi:
.text._Z12sgemm_kernelPfS_S_ffi:
[----:B------:R-:W-:Y:S01]  /*0000*/  LDC R1, c[0x0][0x37c] ;  /* 0x0000df00ff017b82 */ /* 0x000fe20000000800 */
[----:B------:R-:W0:Y:S07]  /*0010*/  S2R R0, SR_TID.Y ;  /* 0x0000000000007919 */ /* 0x000e2e0000002200 */
[----:B------:R-:W0:Y:S01]  /*0020*/  S2UR UR4, SR_CTAID.Y ;  /* 0x00000000000479c3 */ /* 0x000e220000002600 */
[----:B------:R-:W1:Y:S01]  /*0030*/  LDCU UR20, c[0x0][0x3a0] ;  /* 0x00007400ff1477ac */ /* 0x000e620008000800 */
[----:B------:R-:W2:Y:S06]  /*0040*/  S2R R3, SR_TID.X ;  /* 0x0000000000037919 */ /* 0x000eac0000002100 */
[----:B------:R-:W0:Y:S08]  /*0050*/  LDC R13, c[0x0][0x364] ;  /* 0x0000d900ff0d7b82 */ /* 0x000e300000000800 */
[----:B------:R-:W2:Y:S08]  /*0060*/  S2UR UR5, SR_CTAID.X ;  /* 0x00000000000579c3 */ /* 0x000eb00000002500 */
[----:B------:R-:W2:Y:S01]  /*0070*/  LDC R2, c[0x0][0x360] ;  /* 0x0000d800ff027b82 */ /* 0x000ea20000000800 */
[----:B0-----:R-:W-:-:S02]  /*0080*/  IMAD R13, R13, UR4, R0 ;  /* 0x000000040d0d7c24 */ /* 0x001fc4000f8e0200 */
[----:B--2---:R-:W-:-:S05]  /*0090*/  IMAD R0, R2, UR5, R3 ;  /* 0x0000000502007c24 */ /* 0x004fca000f8e0203 */
[----:B------:R-:W-:-:S04]  /*00a0*/  VIMNMX R2, PT, PT, R13, R0, !PT ;  /* 0x000000000d027248 */ /* 0x000fc80007fe0100 */
[----:B-1----:R-:W-:-:S13]  /*00b0*/  ISETP.GE.AND P0, PT, R2, UR20, PT ;  /* 0x0000001402007c0c */ /* 0x002fda000bf06270 */
[----:B------:R-:W-:Y:S05]  /*00c0*/  @P0 EXIT ;  /* 0x000000000000094d */ /* 0x000fea0003800000 */
[----:B------:R-:W-:Y:S01]  /*00d0*/  UISETP.GE.U32.AND UP0, UPT, UR20, 0x8, UPT ;  /* 0x000000081400788c */ /* 0x000fe2000bf06070 */
[----:B------:R-:W-:Y:S02]  /*00e0*/  HFMA2 R12, -RZ, RZ, 0, 0 ;  /* 0x00000000ff0c7431 */ /* 0x000fe400000001ff */
[----:B------:R-:W-:Y:S01]  /*00f0*/  IMAD R13, R13, UR20, RZ ;  /* 0x000000140d0d7c24 */ /* 0x000fe2000f8e02ff */
[----:B------:R-:W-:Y:S01]  /*0100*/  UMOV UR4, URZ ;  /* 0x000000ff00047c82 */ /* 0x000fe20008000000 */
[----:B------:R-:W0:Y:S04]  /*0110*/  LDCU.64 UR18, c[0x0][0x358] ;  /* 0x00006b00ff1277ac */ /* 0x000e280008000a00 */
[----:B------:R-:W-:Y:S05]  /*0120*/  BRA.U !UP0, `(.L_x_0) ;  /* 0x0000000508047547 */ /* 0x000fea000b800000 */
[----:B------:R-:W1:Y:S01]  /*0130*/  LDCU.128 UR24, c[0x0][0x380] ;  /* 0x00007000ff1877ac */ /* 0x000e620008000c00 */
[----:B------:R-:W-:Y:S02]  /*0140*/  MOV R12, RZ ;  /* 0x000000ff000c7202 */ /* 0x000fe40000000f00 */
[----:B------:R-:W-:Y:S01]  /*0150*/  MOV R14, R0 ;  /* 0x00000000000e7202 */ /* 0x000fe20000000f00 */
[----:B------:R-:W-:-:S04]  /*0160*/  ULOP3.LUT UR4, UR20, 0x7ffffff8, URZ, 0xc0, !UPT ;  /* 0x7ffffff814047892 */ /* 0x000fc8000f8ec0ff */
[----:B------:R-:W-:Y:S01]  /*0170*/  UIADD3 UR5, UPT, UPT, -UR4, URZ, URZ ;  /* 0x000000ff04057290 */ /* 0x000fe2000fffe1ff */
[----:B-1----:R-:W-:Y:S01]  /*0180*/  MOV R2, UR24 ;  /* 0x0000001800027c02 */ /* 0x002fe20008000f00 */
[----:B------:R-:W-:Y:S01]  /*0190*/  UIMAD.WIDE UR6, UR20, 0x8, UR26 ;  /* 0x00000008140678a5 */ /* 0x000fe2000f8e021a */
[----:B------:R-:W-:Y:S01]  /*01a0*/  MOV R3, UR25 ;  /* 0x0000001900037c02 */ /* 0x000fe20008000f00 */
[----:B------:R-:W-:Y:S02]  /*01b0*/  UIMAD.WIDE UR8, UR20, 0xc, UR26 ;  /* 0x0000000c140878a5 */ /* 0x000fe4000f8e021a */
[----:B------:R-:W-:Y:S01]  /*01c0*/  UIMAD.WIDE UR10, UR20, 0x10, UR26 ;  /* 0x00000010140a78a5 */ /* 0x000fe2000f8e021a */
[----:B------:R-:W-:Y:S01]  /*01d0*/  IMAD.WIDE.U32 R2, R13, 0x4, R2 ;  /* 0x000000040d027825 */ /* 0x000fe200078e0002 */
[----:B------:R-:W-:Y:S02]  /*01e0*/  UIMAD.WIDE UR12, UR20, 0x14, UR26 ;  /* 0x00000014140c78a5 */ /* 0x000fe4000f8e021a */
[----:B------:R-:W-:Y:S01]  /*01f0*/  UIMAD.WIDE UR14, UR20, 0x18, UR26 ;  /* 0x00000018140e78a5 */ /* 0x000fe2000f8e021a */
[----:B------:R-:W-:Y:S01]  /*0200*/  IADD3 R2, P0, PT, R2, 0x10, RZ ;  /* 0x0000001002027810 */ /* 0x000fe20007f1e0ff */
[----:B------:R-:W-:-:S03]  /*0210*/  UIMAD.WIDE UR16, UR20, 0x1c, UR26 ;  /* 0x0000001c141078a5 */ /* 0x000fc6000f8e021a */
[----:B------:R-:W-:-:S09]  /*0220*/  IADD3.X R3, PT, PT, RZ, R3, RZ, P0, !PT ;  /* 0x00000003ff037210 */ /* 0x000fd200007fe4ff */
.L_x_1:
[----:B------:R-:W-:Y:S01]  /*0230*/  UIMAD.WIDE UR22, UR20, 0x4, UR26 ;  /* 0x00000004141678a5 */ /* 0x000fe2000f8e021a */
[----:B------:R-:W-:Y:S01]  /*0240*/  MOV R23, 0x4 ;  /* 0x0000000400177802 */ /* 0x000fe20000000f00 */
[----:B------:R-:W-:Y:S01]  /*0250*/  HFMA2 R25, -RZ, RZ, 0, 2.384185791015625e-07 ;  /* 0x00000004ff197431 */ /* 0x000fe200000001ff */
[----:B0-----:R-:W2:Y:S03]  /*0260*/  LDG.E R21, desc[UR18][R2.64+-0x10] ;  /* 0xfffff01202157981 */ /* 0x001ea6000c1e1900 */
[----:B------:R-:W-:Y:S01]  /*0270*/  IMAD.WIDE R22, R14, R23, UR26 ;  /* 0x0000001a0e167e25 */ /* 0x000fe2000f8e0217 */
[----:B------:R-:W-:-:S03]  /*0280*/  MOV R8, UR22 ;  /* 0x0000001600087c02 */ /* 0x000fc60008000f00 */
[----:B------:R-:W-:Y:S01]  /*0290*/  HFMA2 R5, -RZ, RZ, 0, 2.384185791015625e-07 ;  /* 0x00000004ff057431 */ /* 0x000fe200000001ff */
[----:B------:R-:W-:Y:S01]  /*02a0*/  MOV R11, 0x4 ;  /* 0x00000004000b7802 */ /* 0x000fe20000000f00 */
[----:B------:R-:W-:Y:S01]  /*02b0*/  IMAD.U32 R9, RZ, RZ, UR23 ;  /* 0x00000017ff097e24 */ /* 0x000fe2000f8e00ff */
[----:B------:R-:W3:Y:S01]  /*02c0*/  LDG.E R19, desc[UR18][R2.64+-0xc] ;  /* 0xfffff41202137981 */ /* 0x000ee2000c1e1900 */
[----:B------:R-:W-:-:S03]  /*02d0*/  IMAD.WIDE R8, R14, 0x4, R8 ;  /* 0x000000040e087825 */ /* 0x000fc600078e0208 */
[----:B------:R-:W2:Y:S01]  /*02e0*/  LDG.E R22, desc[UR18][R22.64] ;  /* 0x0000001216167981 */ /* 0x000ea2000c1e1900 */
[----:B------:R-:W-:-:S03]  /*02f0*/  IMAD.WIDE R24, R14, R25, UR6 ;  /* 0x000000060e187e25 */ /* 0x000fc6000f8e0219 */
[----:B------:R0:W3:Y:S01]  /*0300*/  LDG.E R20, desc[UR18][R8.64] ;  /* 0x0000001208147981 */ /* 0x0000e2000c1e1900 */
[----:B------:R-:W-:Y:S01]  /*0310*/  MOV R7, 0x4 ;  /* 0x0000000400077802 */ /* 0x000fe20000000f00 */
[C---:B------:R-:W-:Y:S02]  /*0320*/  IMAD.WIDE R10, R14.reuse, R11, UR8 ;  /* 0x000000080e0a7e25 */ /* 0x040fe4000f8e020b */
[----:B------:R-:W4:Y:S04]  /*0330*/  LDG.E R18, desc[UR18][R24.64] ;  /* 0x0000001218127981 */ /* 0x000f28000c1e1900 */
[----:B------:R-:W4:Y:S01]  /*0340*/  LDG.E R17, desc[UR18][R2.64+-0x8] ;  /* 0xfffff81202117981 */ /* 0x000f22000c1e1900 */
[----:B0-----:R-:W-:Y:S02]  /*0350*/  HFMA2 R9, -RZ, RZ, 0, 2.384185791015625e-07 ;  /* 0x00000004ff097431 */ /* 0x001fe400000001ff */
[C---:B------:R-:W-:Y:S01]  /*0360*/  IMAD.WIDE R4, R14.reuse, R5, UR10 ;  /* 0x0000000a0e047e25 */ /* 0x040fe2000f8e0205 */
[----:B------:R0:W5:Y:S04]  /*0370*/  LDG.E R16, desc[UR18][R10.64] ;  /* 0x000000120a107981 */ /* 0x000168000c1e1900 */
[----:B------:R-:W5:Y:S01]  /*0380*/  LDG.E R15, desc[UR18][R2.64+-0x4] ;  /* 0xfffffc12020f7981 */ /* 0x000f62000c1e1900 */
[----:B------:R-:W-:Y:S01]  /*0390*/  IMAD.WIDE R6, R14, R7, UR12 ;  /* 0x0000000c0e067e25 */ /* 0x000fe2000f8e0207 */
[----:B------:R-:W-:-:S02]  /*03a0*/  MOV R27, 0x4 ;  /* 0x00000004001b7802 */ /* 0x000fc40000000f00 */
[----:B------:R1:W5:Y:S01]  /*03b0*/  LDG.E R4, desc[UR18][R4.64] ;  /* 0x0000001204047981 */ /* 0x000362000c1e1900 */
[----:B------:R-:W-:-:S03]  /*03c0*/  IMAD.WIDE R8, R14, R9, UR14 ;  /* 0x0000000e0e087e25 */ /* 0x000fc6000f8e0209 */
[----:B------:R-:W5:Y:S01]  /*03d0*/  LDG.E R23, desc[UR18][R2.64] ;  /* 0x0000001202177981 */ /* 0x000f62000c1e1900 */
[----:B0-----:R-:W-:-:S03]  /*03e0*/  IMAD.WIDE R10, R14, R27, UR16 ;  /* 0x000000100e0a7e25 */ /* 0x001fc6000f8e021b */
[----:B------:R-:W5:Y:S04]  /*03f0*/  LDG.E R7, desc[UR18][R6.64] ;  /* 0x0000001206077981 */ /* 0x000f68000c1e1900 */
[----:B------:R-:W5:Y:S04]  /*0400*/  LDG.E R24, desc[UR18][R2.64+0x4] ;  /* 0x0000041202187981 */ /* 0x000f68000c1e1900 */
[----:B------:R-:W5:Y:S04]  /*0410*/  LDG.E R8, desc[UR18][R8.64] ;  /* 0x0000001208087981 */ /* 0x000f68000c1e1900 */
[----:B------:R-:W5:Y:S04]  /*0420*/  LDG.E R25, desc[UR18][R2.64+0x8] ;  /* 0x0000081202197981 */ /* 0x000f68000c1e1900 */
[----:B------:R-:W5:Y:S04]  /*0430*/  LDG.E R10, desc[UR18][R10.64] ;  /* 0x000000120a0a7981 */ /* 0x000f68000c1e1900 */
[----:B------:R0:W5:Y:S01]  /*0440*/  LDG.E R27, desc[UR18][R2.64+0xc] ;  /* 0x00000c12021b7981 */ /* 0x000162000c1e1900 */
[----:B------:R-:W-:-:S04]  /*0450*/  UIADD3 UR5, UPT, UPT, UR5, 0x8, URZ ;  /* 0x0000000805057890 */ /* 0x000fc8000fffe0ff */
[----:B------:R-:W-:Y:S01]  /*0460*/  UISETP.NE.AND UP0, UPT, UR5, URZ, UPT ;  /* 0x000000ff0500728c */ /* 0x000fe2000bf05270 */
[----:B-1----:R-:W-:Y:S01]  /*0470*/  IMAD.U32 R5, RZ, RZ, UR20 ;  /* 0x00000014ff057e24 */ /* 0x002fe2000f8e00ff */
[----:B0-----:R-:W-:-:S04]  /*0480*/  IADD3 R2, P0, PT, R2, 0x20, RZ ;  /* 0x0000002002027810 */ /* 0x001fc80007f1e0ff */
[----:B------:R-:W-:Y:S02]  /*0490*/  LEA R14, R5, R14, 0x3 ;  /* 0x0000000e050e7211 */ /* 0x000fe400078e18ff */
[----:B------:R-:W-:Y:S01]  /*04a0*/  IADD3.X R3, PT, PT, RZ, R3, RZ, P0, !PT ;  /* 0x00000003ff037210 */ /* 0x000fe200007fe4ff */
[----:B--2---:R-:W-:-:S04]  /*04b0*/  FFMA R22, R21, R22, R12 ;  /* 0x0000001615167223 */ /* 0x004fc8000000000c */
[----:B---3--:R-:W-:-:S04]  /*04c0*/  FFMA R20, R19, R20, R22 ;  /* 0x0000001413147223 */ /* 0x008fc80000000016 */
[----:B----4-:R-:W-:-:S04]  /*04d0*/  FFMA R18, R17, R18, R20 ;  /* 0x0000001211127223 */ /* 0x010fc80000000014 */
[----:B-----5:R-:W-:-:S04]  /*04e0*/  FFMA R16, R15, R16, R18 ;  /* 0x000000100f107223 */ /* 0x020fc80000000012 */
[----:B------:R-:W-:-:S04]  /*04f0*/  FFMA R23, R23, R4, R16 ;  /* 0x0000000417177223 */ /* 0x000fc80000000010 */
[----:B------:R-:W-:-:S04]  /*0500*/  FFMA R24, R24, R7, R23 ;  /* 0x0000000718187223 */ /* 0x000fc80000000017 */
[----:B------:R-:W-:-:S04]  /*0510*/  FFMA R8, R25, R8, R24 ;  /* 0x0000000819087223 */ /* 0x000fc80000000018 */
[----:B------:R-:W-:Y:S01]  /*0520*/  FFMA R12, R27, R10, R8 ;  /* 0x0000000a1b0c7223 */ /* 0x000fe20000000008 */
[----:B------:R-:W-:Y:S06]  /*0530*/  BRA.U UP0, `(.L_x_1) ;  /* 0xfffffffd003c7547 */ /* 0x000fec000b83ffff */
.L_x_0:
[----:B------:R-:W-:-:S04]  /*0540*/  ULOP3.LUT UR6, UR20, 0x7, URZ, 0xc0, !UPT ;  /* 0x0000000714067892 */ /* 0x000fc8000f8ec0ff */
[----:B------:R-:W-:-:S09]  /*0550*/  UISETP.NE.AND UP0, UPT, UR6, URZ, UPT ;  /* 0x000000ff0600728c */ /* 0x000fd2000bf05270 */
[----:B------:R-:W-:Y:S05]  /*0560*/  BRA.U !UP0, `(.L_x_2) ;  /* 0x0000000508387547 */ /* 0x000fea000b800000 */
[----:B------:R-:W-:Y:S02]  /*0570*/  UISETP.GE.U32.AND UP0, UPT, UR6, 0x4, UPT ;  /* 0x000000040600788c */ /* 0x000fe4000bf06070 */
[----:B------:R-:W-:-:S04]  /*0580*/  ULOP3.LUT UR5, UR20, 0x3, URZ, 0xc0, !UPT ;  /* 0x0000000314057892 */ /* 0x000fc8000f8ec0ff */
[----:B------:R-:W-:-:S03]  /*0590*/  UISETP.NE.AND UP1, UPT, UR5, URZ, UPT ;  /* 0x000000ff0500728c */ /* 0x000fc6000bf25270 */
[----:B------:R-:W-:Y:S08]  /*05a0*/  BRA.U !UP0, `(.L_x_3) ;  /* 0x00000001087c7547 */ /* 0x000ff0000b800000 */
[----:B------:R-:W1:Y:S01]  /*05b0*/  LDC.64 R6, c[0x0][0x388] ;  /* 0x0000e200ff067b82 */ /* 0x000e620000000a00 */
[----:B------:R-:W2:Y:S01]  /*05c0*/  LDCU.64 UR6, c[0x0][0x380] ;  /* 0x00007000ff0677ac */ /* 0x000ea20008000a00 */
[----:B------:R-:W-:Y:S02]  /*05d0*/  MOV R9, UR4 ;  /* 0x0000000400097c02 */ /* 0x000fe40008000f00 */
[C---:B------:R-:W-:Y:S02]  /*05e0*/  IADD3 R3, PT, PT, R13.reuse, UR4, RZ ;  /* 0x000000040d037c10 */ /* 0x040fe4000fffe0ff */
[----:B------:R-:W-:Y:S01]  /*05f0*/  IADD3 R10, P0, PT, R13, UR4, RZ ;  /* 0x000000040d0a7c10 */ /* 0x000fe2000ff1e0ff */
[----:B------:R-:W-:Y:S01]  /*0600*/  IMAD R9, R9, UR20, R0 ;  /* 0x0000001409097c24 */ /* 0x000fe2000f8e0200 */
[----:B------:R-:W3:Y:S01]  /*0610*/  LDC.64 R4, c[0x0][0x380] ;  /* 0x0000e000ff047b82 */ /* 0x000ee20000000a00 */
[----:B------:R-:W-:Y:S01]  /*0620*/  MOV R11, UR20 ;  /* 0x00000014000b7c02 */ /* 0x000fe20008000f00 */
[----:B------:R-:W-:-:S02]  /*0630*/  IMAD.U32 R15, RZ, RZ, UR20 ;  /* 0x00000014ff0f7e24 */ /* 0x000fc4000f8e00ff */
[----:B-1----:R-:W-:Y:S01]  /*0640*/  IMAD.WIDE R6, R9, 0x4, R6 ;  /* 0x0000000409067825 */ /* 0x002fe200078e0206 */
[----:B------:R-:W-:-:S05]  /*0650*/  MOV R9, UR20 ;  /* 0x0000001400097c02 */ /* 0x000fca0008000f00 */
[----:B------:R-:W-:Y:S02]  /*0660*/  IMAD.WIDE R8, R9, 0x4, R6 ;  /* 0x0000000409087825 */ /* 0x000fe400078e0206 */
[----:B0-----:R-:W4:Y:S02]  /*0670*/  LDG.E R6, desc[UR18][R6.64] ;  /* 0x0000001206067981 */ /* 0x001f24000c1e1900 */
[----:B---3--:R-:W-:Y:S01]  /*0680*/  IMAD.WIDE.U32 R4, R3, 0x4, R4 ;  /* 0x0000000403047825 */ /* 0x008fe200078e0004 */
[----:B------:R-:W-:Y:S01]  /*0690*/  IADD3.X R3, PT, PT, RZ, RZ, RZ, P0, !PT ;  /* 0x000000ffff037210 */ /* 0x000fe200007fe4ff */
[----:B------:R-:W3:Y:S01]  /*06a0*/  LDG.E R17, desc[UR18][R8.64] ;  /* 0x0000001208117981 */ /* 0x000ee2000c1e1900 */
[----:B--2---:R-:W-:-:S03]  /*06b0*/  LEA R2, P0, R10, UR6, 0x2 ;  /* 0x000000060a027c11 */ /* 0x004fc6000f8010ff */
[----:B------:R-:W4:Y:S01]  /*06c0*/  LDG.E R5, desc[UR18][R4.64] ;  /* 0x0000001204057981 */ /* 0x000f22000c1e1900 */
[----:B------:R-:W-:Y:S01]  /*06d0*/  LEA.HI.X R3, R10, UR7, R3, 0x2, P0 ;  /* 0x000000070a037c11 */ /* 0x000fe200080f1403 */
[----:B------:R-:W-:-:S04]  /*06e0*/  IMAD.WIDE R10, R11, 0x4, R8 ;  /* 0x000000040b0a7825 */ /* 0x000fc800078e0208 */
[----:B------:R-:W3:Y:S01]  /*06f0*/  LDG.E R16, desc[UR18][R2.64+0x4] ;  /* 0x0000041202107981 */ /* 0x000ee2000c1e1900 */
[----:B------:R-:W-:-:S03]  /*0700*/  IMAD.WIDE R14, R15, 0x4, R10 ;  /* 0x000000040f0e7825 */ /* 0x000fc600078e020a */
[----:B------:R-:W2:Y:S04]  /*0710*/  LDG.E R19, desc[UR18][R10.64] ;  /* 0x000000120a137981 */ /* 0x000ea8000c1e1900 */
[----:B------:R-:W2:Y:S04]  /*0720*/  LDG.E R18, desc[UR18][R2.64+0x8] ;  /* 0x0000081202127981 */ /* 0x000ea8000c1e1900 */
[----:B------:R-:W5:Y:S04]  /*0730*/  LDG.E R20, desc[UR18][R2.64+0xc] ;  /* 0x00000c1202147981 */ /* 0x000f68000c1e1900 */
[----:B------:R-:W5:Y:S01]  /*0740*/  LDG.E R14, desc[UR18][R14.64] ;  /* 0x000000120e0e7981 */ /* 0x000f62000c1e1900 */
[----:B------:R-:W-:Y:S01]  /*0750*/  UIADD3 UR4, UPT, UPT, UR4, 0x4, URZ ;  /* 0x0000000404047890 */ /* 0x000fe2000fffe0ff */
[----:B----4-:R-:W-:-:S04]  /*0760*/  FFMA R5, R5, R6, R12 ;  /* 0x0000000605057223 */ /* 0x010fc8000000000c */
[----:B---3--:R-:W-:-:S04]  /*0770*/  FFMA R5, R16, R17, R5 ;  /* 0x0000001110057223 */ /* 0x008fc80000000005 */
[----:B--2---:R-:W-:-:S04]  /*0780*/  FFMA R5, R18, R19, R5 ;  /* 0x0000001312057223 */ /* 0x004fc80000000005 */
[----:B-----5:R-:W-:-:S07]  /*0790*/  FFMA R12, R20, R14, R5 ;  /* 0x0000000e140c7223 */ /* 0x020fce0000000005 */
.L_x_3:
[----:B------:R-:W-:Y:S05]  /*07a0*/  BRA.U !UP1, `(.L_x_2) ;  /* 0x0000000109a87547 */ /* 0x000fea000b800000 */
[----:B------:R-:W-:Y:S01]  /*07b0*/  UISETP.NE.AND UP0, UPT, UR5, 0x1, UPT ;  /* 0x000000010500788c */ /* 0x000fe2000bf05270 */
[----:B------:R-:W-:Y:S01]  /*07c0*/  MOV R7, UR4 ;  /* 0x0000000400077c02 */ /* 0x000fe20008000f00 */
[----:B------:R-:W-:Y:S02]  /*07d0*/  ULOP3.LUT UR5, UR20, 0x1, URZ, 0xc0, !UPT ;  /* 0x0000000114057892 */ /* 0x000fe4000f8ec0ff */
[----:B------:R-:W-:Y:S02]  /*07e0*/  IMAD.U32 R15, RZ, RZ, UR20 ;  /* 0x00000014ff0f7e24 */ /* 0x000fe4000f8e00ff */
[----:B------:R-:W-:Y:S01]  /*07f0*/  UISETP.NE.U32.AND UP1, UPT, UR5, 0x1, UPT ;  /* 0x000000010500788c */ /* 0x000fe2000bf25070 */
[----:B------:R-:W-:-:S04]  /*0800*/  PLOP3.LUT P1, PT, PT, PT, UP0, 0x80, 0x8 ;  /* 0x000000000008781c */ /* 0x000fc80003f2f008 */
[----:B------:R-:W1:Y:S01]  /*0810*/  @UP0 LDCU.128 UR8, c[0x0][0x380] ;  /* 0x00007000ff0807ac */ /* 0x000e620008000c00 */
[----:B------:R-:W-:Y:S01]  /*0820*/  PLOP3.LUT P0, PT, PT, PT, UP1, 0x80, 0x8 ;  /* 0x000000000008781c */ /* 0x000fe20003f0f018 */
[----:B------:R-:W2:Y:S04]  /*0830*/  @UP0 LDCU.64 UR6, c[0x0][0x380] ;  /* 0x00007000ff0607ac */ /* 0x000ea80008000a00 */
[----:B------:R-:W3:Y:S03]  /*0840*/  @!UP1 LDCU.128 UR12, c[0x0][0x380] ;  /* 0x00007000ff0c97ac */ /* 0x000ee60008000c00 */
[C---:B------:R-:W-:Y:S02]  /*0850*/  @P1 IADD3 R3, PT, PT, R13.reuse, UR4, RZ ;  /* 0x000000040d031c10 */ /* 0x040fe4000fffe0ff */
[----:B------:R-:W-:Y:S01]  /*0860*/  @P1 IADD3 R6, P2, PT, R13, UR4, RZ ;  /* 0x000000040d061c10 */ /* 0x000fe2000ff5e0ff */
[----:B------:R-:W-:Y:S01]  /*0870*/  @UP0 UIADD3 UR4, UPT, UPT, UR4, 0x2, URZ ;  /* 0x0000000204040890 */ /* 0x000fe2000fffe0ff */
[----:B-1----:R-:W-:-:S02]  /*0880*/  MOV R10, UR8 ;  /* 0x00000008000a7c02 */ /* 0x002fc40008000f00 */
[----:B------:R-:W-:Y:S02]  /*0890*/  MOV R11, UR9 ;  /* 0x00000009000b7c02 */ /* 0x000fe40008000f00 */
[----:B------:R-:W-:Y:S02]  /*08a0*/  MOV R4, UR10 ;  /* 0x0000000a00047c02 */ /* 0x000fe40008000f00 */
[----:B------:R-:W-:Y:S01]  /*08b0*/  MOV R5, UR11 ;  /* 0x0000000b00057c02 */ /* 0x000fe20008000f00 */
[----:B------:R-:W-:-:S04]  /*08c0*/  @P1 IMAD.WIDE.U32 R10, R3, 0x4, R10 ;  /* 0x00000004030a1825 */ /* 0x000fc800078e000a */
[----:B------:R-:W-:Y:S01]  /*08d0*/  @P1 IMAD R3, R7, UR20, R0 ;  /* 0x0000001407031c24 */ /* 0x000fe2000f8e0200 */
[----:B------:R-:W-:Y:S01]  /*08e0*/  @P1 IADD3.X R7, PT, PT, RZ, RZ, RZ, P2, !PT ;  /* 0x000000ffff071210 */ /* 0x000fe200017fe4ff */
[----:B0-----:R-:W4:Y:S01]  /*08f0*/  @P1 LDG.E R11, desc[UR18][R10.64] ;  /* 0x000000120a0b1981 */ /* 0x001f22000c1e1900 */
[C---:B--2---:R-:W-:Y:S01]  /*0900*/  @P1 LEA R2, P2, R6.reuse, UR6, 0x2 ;  /* 0x0000000606021c11 */ /* 0x044fe2000f8410ff */
[----:B------:R-:W-:Y:S01]  /*0910*/  @P1 IMAD.WIDE R4, R3, 0x4, R4 ;  /* 0x0000000403041825 */ /* 0x000fe200078e0204 */
[----:B------:R-:W-:Y:S02]  /*0920*/  MOV R19, UR4 ;  /* 0x0000000400137c02 */ /* 0x000fe40008000f00 */
[----:B------:R-:W-:Y:S02]  /*0930*/  @P1 LEA.HI.X R3, R6, UR7, R7, 0x2, P2 ;  /* 0x0000000706031c11 */ /* 0x000fe400090f1407 */
[----:B---3--:R-:W-:Y:S01]  /*0940*/  MOV R6, UR12 ;  /* 0x0000000c00067c02 */ /* 0x008fe20008000f00 */
[----:B------:R-:W-:Y:S01]  /*0950*/  @P1 IMAD.WIDE R14, R15, 0x4, R4 ;  /* 0x000000040f0e1825 */ /* 0x000fe200078e0204 */
[----:B------:R-:W-:Y:S01]  /*0960*/  MOV R7, UR13 ;  /* 0x0000000d00077c02 */ /* 0x000fe20008000f00 */
[----:B------:R-:W4:Y:S01]  /*0970*/  @P1 LDG.E R4, desc[UR18][R4.64] ;  /* 0x0000001204041981 */ /* 0x000f22000c1e1900 */
[----:B------:R-:W-:Y:S01]  /*0980*/  @!P0 IADD3 R17, PT, PT, R13, UR4, RZ ;  /* 0x000000040d118c10 */ /* 0x000fe2000fffe0ff */
[----:B------:R-:W-:Y:S01]  /*0990*/  @!P0 IMAD R19, R19, UR20, R0 ;  /* 0x0000001413138c24 */ /* 0x000fe2000f8e0200 */
[----:B------:R-:W-:Y:S01]  /*09a0*/  MOV R8, UR14 ;  /* 0x0000000e00087c02 */ /* 0x000fe20008000f00 */
[----:B------:R-:W2:Y:S01]  /*09b0*/  @P1 LDG.E R14, desc[UR18][R14.64] ;  /* 0x000000120e0e1981 */ /* 0x000ea2000c1e1900 */
[----:B------:R-:W-:Y:S01]  /*09c0*/  MOV R9, UR15 ;  /* 0x0000000f00097c02 */ /* 0x000fe20008000f00 */
[----:B------:R-:W-:-:S02]  /*09d0*/  @!P0 IMAD.WIDE.U32 R6, R17, 0x4, R6 ;  /* 0x0000000411068825 */ /* 0x000fc400078e0006 */
[----:B------:R-:W2:Y:S02]  /*09e0*/  @P1 LDG.E R2, desc[UR18][R2.64+0x4] ;  /* 0x0000041202021981 */ /* 0x000ea4000c1e1900 */
[----:B------:R-:W-:Y:S02]  /*09f0*/  @!P0 IMAD.WIDE R8, R19, 0x4, R8 ;  /* 0x0000000413088825 */ /* 0x000fe400078e0208 */
[----:B------:R-:W3:Y:S04]  /*0a00*/  @!P0 LDG.E R7, desc[UR18][R6.64] ;  /* 0x0000001206078981 */ /* 0x000ee8000c1e1900 */
[----:B------:R-:W3:Y:S01]  /*0a10*/  @!P0 LDG.E R8, desc[UR18][R8.64] ;  /* 0x0000001208088981 */ /* 0x000ee2000c1e1900 */
[----:B----4-:R-:W-:-:S04]  /*0a20*/  @P1 FFMA R11, R11, R4, R12 ;  /* 0x000000040b0b1223 */ /* 0x010fc8000000000c */
[----:B--2---:R-:W-:-:S04]  /*0a30*/  @P1 FFMA R12, R2, R14, R11 ;  /* 0x0000000e020c1223 */ /* 0x004fc8000000000b */
[----:B---3--:R-:W-:-:S07]  /*0a40*/  @!P0 FFMA R12, R7, R8, R12 ;  /* 0x00000008070c8223 */ /* 0x008fce000000000c */
.L_x_2:
[----:B------:R-:W1:Y:S01]  /*0a50*/  LDC.64 R2, c[0x0][0x390] ;  /* 0x0000e400ff027b82 */ /* 0x000e620000000a00 */
[----:B------:R-:W-:Y:S01]  /*0a60*/  IADD3 R13, PT, PT, R0, R13, RZ ;  /* 0x0000000d000d7210 */ /* 0x000fe20007ffe0ff */
[----:B------:R-:W2:Y:S04]  /*0a70*/  LDCU.64 UR4, c[0x0][0x398] ;  /* 0x00007300ff0477ac */ /* 0x000ea80008000a00 */
[----:B-1----:R-:W-:-:S05]  /*0a80*/  IMAD.WIDE R2, R13, 0x4, R2 ;  /* 0x000000040d027825 */ /* 0x002fca00078e0202 */
[----:B0-----:R-:W2:Y:S02]  /*0a90*/  LDG.E R0, desc[UR18][R2.64] ;  /* 0x0000001202007981 */ /* 0x001ea4000c1e1900 */
[----:B--2---:R-:W-:-:S04]  /*0aa0*/  FMUL R5, R0, UR5 ;  /* 0x0000000500057c20 */ /* 0x004fc80008400000 */
[----:B------:R-:W-:-:S05]  /*0ab0*/  FFMA R5, R12, UR4, R5 ;  /* 0x000000040c057c23 */ /* 0x000fca0008000005 */
[----:B------:R-:W-:Y:S01]  /*0ac0*/  STG.E desc[UR18][R2.64], R5 ;  /* 0x0000000502007986 */ /* 0x000fe2000c101912 */
[----:B------:R-:W-:Y:S05]  /*0ad0*/  EXIT ;  /* 0x000000000000794d */ /* 0x000fea0003800000 */
.L_x_4:
[----:B------:R-:W-:-:S00]  /*0ae0*/  BRA `(.L_x_4) ;  /* 0xfffffffc00fc7947 */ /* 0x000fc0000383ffff */
[----:B------:R-:W-:-:S00]  /*0af0*/  NOP ;  /* 0x0000000000007918 */ /* 0x000fc00000000000 */
        /* <DEDUP_REMOVED lines=8> */
.L_x_5:


//--------------------- .nv.shared.reserved.0     --------------------------
	.section	.nv.shared.reserved.0,"aw",@nobits
	.weak		__nv_reservedSMEM_offset_0_alias
	.size		__nv_reservedSMEM_offset_0_alias, 0, 64
	.other		__nv_reservedSMEM_offset_0_alias,@"STO_CUDA_RESERVED_SHARED STV_DEFAULT"
__nv_reservedSMEM_offset_0_alias:
	.zero		0
	.zero		64


//--------------------- .nv.constant0._Z12sgemm_kernelPfS_S_ffi --------------------------
	.section	.nv.constant0._Z12sgemm_kernelPfS_S_ffi,"a",@progbits
	.sectionflags	@""
	.align	4
.nv.constant0._Z12sgemm_kernelPfS_S_ffi:
	.zero		932


//--------------------- SYMBOLS --------------------------

	.type		.nv.reservedSmem.offset0,@object
	.size		.nv.reservedSmem.offset0,0x4
